//
// Generated by NVIDIA NVVM Compiler
//
// Compiler Build ID: CL-36424714
// Cuda compilation tools, release 13.0, V13.0.88
// Based on NVVM 20.0.0
//

.version 9.0
.target sm_100
.address_size 64

	// .globl	_Z8MyKernelPdi

.visible .entry _Z8MyKernelPdi(
	.param .u64 .ptr .align 1 _Z8MyKernelPdi_param_0,
	.param .u32 _Z8MyKernelPdi_param_1
)
{
	.reg .pred 	%p<2>;
	.reg .b32 	%r<6>;
	.reg .b64 	%rd<5>;
	.reg .b64 	%fd<2>;

	ld.param.u64 	%rd1, [_Z8MyKernelPdi_param_0];
	ld.param.u32 	%r2, [_Z8MyKernelPdi_param_1];
	mov.u32 	%r3, %tid.x;
	mov.u32 	%r4, %ctaid.x;
	mov.u32 	%r5, %ntid.x;
	mad.lo.s32 	%r1, %r4, %r5, %r3;
	setp.ge.s32 	%p1, %r1, %r2;
	@%p1 bra 	$L__BB0_2;
	cvta.to.global.u64 	%rd2, %rd1;
	cvt.rn.f64.s32 	%fd1, %r1;
	mul.wide.s32 	%rd3, %r1, 8;
	add.s64 	%rd4, %rd2, %rd3;
	st.global.f64 	[%rd4], %fd1;
$L__BB0_2:
	ret;

}


// ===== COMPILED SASS (sm_100) =====

	.target	sm_100

	.elftype	@"ET_EXEC"


//--------------------- .note.nv.tkinfo           --------------------------
	.section	.note.nv.tkinfo,"",@"SHT_NOTE"
	.sectionflags	@"SHF_NOTE_NV_TKINFO"
	.tkinfo
        /*0018*/ 	.word	0x00000002
        /*0030*/ 	.string	""
        /*0030*/ 	.string	"ptxas"
        /*0030*/ 	.string	"Cuda compilation tools, release 13.0, V13.0.88"
        /*0030*/ 	.string	"Build cuda_13.0.r13.0/compiler.36424714_0"
        /*0030*/ 	.string	"-arch sm_100 -m 64 "



//--------------------- .note.nv.cuinfo           --------------------------
	.section	.note.nv.cuinfo,"",@"SHT_NOTE"
	.sectionflags	@"SHF_NOTE_NV_CUINFO"
        /*0018*/ 	.short	0x0002
        /*001a*/ 	.short	0x0064
        /*001c*/ 	.short	0x0082
	.zero		2


//--------------------- .nv.info                  --------------------------
	.section	.nv.info,"",@"SHT_CUDA_INFO"
	.align	4


	//----- nvinfo : EIATTR_REGCOUNT
	.align		4
        /*0000*/ 	.byte	0x04, 0x2f
        /*0002*/ 	.short	(.L_1 - .L_0)
	.align		4
.L_0:
        /*0004*/ 	.word	index@(_Z8MyKernelPdi)
        /*0008*/ 	.word	0x0000000a


	//----- nvinfo : EIATTR_FRAME_SIZE
	.align		4
.L_1:
        /*000c*/ 	.byte	0x04, 0x11
        /*000e*/ 	.short	(.L_3 - .L_2)
	.align		4
.L_2:
        /*0010*/ 	.word	index@(_Z8MyKernelPdi)
        /*0014*/ 	.word	0x00000000


	//----- nvinfo : EIATTR_MIN_STACK_SIZE
	.align		4
.L_3:
        /*0018*/ 	.byte	0x04, 0x12
        /*001a*/ 	.short	(.L_5 - .L_4)
	.align		4
.L_4:
        /*001c*/ 	.word	index@(_Z8MyKernelPdi)
        /*0020*/ 	.word	0x00000000
.L_5:


//--------------------- .nv.compat                --------------------------
	.section	.nv.compat,"",@"SHT_CUDA_COMPAT_INFO"
	.align	4
        /*0000*/ 	.byte	0x02, 0x09, 0x00, 0x00, 0x02, 0x02, 0x01, 0x00, 0x02, 0x05, 0x05, 0x00, 0x03, 0x07, 0x01, 0x01
        /*0010*/ 	.byte	0x02, 0x03, 0x00, 0x00, 0x02, 0x06, 0x01, 0x00, 0x04, 0x0b, 0x08, 0x00, 0x09, 0x00, 0x00, 0x00
        /*0020*/ 	.byte	0x00, 0x00, 0x00, 0x00


//--------------------- .nv.info._Z8MyKernelPdi   --------------------------
	.section	.nv.info._Z8MyKernelPdi,"",@"SHT_CUDA_INFO"
	.sectionflags	@""
	.align	4


	//----- nvinfo : EIATTR_CUDA_API_VERSION
	.align		4
        /*0000*/ 	.byte	0x04, 0x37
        /*0002*/ 	.short	(.L_7 - .L_6)
.L_6:
        /*0004*/ 	.word	0x00000082


	//----- nvinfo : EIATTR_KPARAM_INFO
	.align		4
.L_7:
        /*0008*/ 	.byte	0x04, 0x17
        /*000a*/ 	.short	(.L_9 - .L_8)
.L_8:
        /*000c*/ 	.word	0x00000000
        /*0010*/ 	.short	0x0001
        /*0012*/ 	.short	0x0008
        /*0014*/ 	.byte	0x00, 0xf0, 0x11, 0x00


	//----- nvinfo : EIATTR_KPARAM_INFO
	.align		4
.L_9:
        /*0018*/ 	.byte	0x04, 0x17
        /*001a*/ 	.short	(.L_11 - .L_10)
.L_10:
        /*001c*/ 	.word	0x00000000
        /*0020*/ 	.short	0x0000
        /*0022*/ 	.short	0x0000
        /*0024*/ 	.byte	0x00, 0xf5, 0x21, 0x00


	//----- nvinfo : EIATTR_SPARSE_MMA_MASK
	.align		4
.L_11:
        /*0028*/ 	.byte	0x03, 0x50
        /*002a*/ 	.short	0x0000


	//----- nvinfo : EIATTR_MAXREG_COUNT
	.align		4
        /*002c*/ 	.byte	0x03, 0x1b
        /*002e*/ 	.short	0x00ff


	//----- nvinfo : EIATTR_MERCURY_ISA_VERSION
	.align		4
        /*0030*/ 	.byte	0x03, 0x5f
        /*0032*/ 	.short	0x0101


	//----- nvinfo : EIATTR_VRC_CTA_INIT_COUNT
	.align		4
        /*0034*/ 	.byte	0x02, 0x4a
	.zero		1
	.zero		1


	//----- nvinfo : EIATTR_EXIT_INSTR_OFFSETS
	.align		4
        /*0038*/ 	.byte	0x04, 0x1c
        /*003a*/ 	.short	(.L_13 - .L_12)


	//   ....[0]....
.L_12:
        /*003c*/ 	.word	0x00000070


	//   ....[1]....
        /*0040*/ 	.word	0x000000d0


	//----- nvinfo : EIATTR_CBANK_PARAM_SIZE
	.align		4
.L_13:
        /*0044*/ 	.byte	0x03, 0x19
        /*0046*/ 	.short	0x000c


	//----- nvinfo : EIATTR_PARAM_CBANK
	.align		4
        /*0048*/ 	.byte	0x04, 0x0a
        /*004a*/ 	.short	(.L_15 - .L_14)
	.align		4
.L_14:
        /*004c*/ 	.word	index@(.nv.constant0._Z8MyKernelPdi)
        /*0050*/ 	.short	0x0380
        /*0052*/ 	.short	0x000c


	//----- nvinfo : EIATTR_SW_WAR
	.align		4
.L_15:
        /*0054*/ 	.byte	0x04, 0x36
        /*0056*/ 	.short	(.L_17 - .L_16)
.L_16:
        /*0058*/ 	.word	0x00000008
.L_17:


//--------------------- .nv.callgraph             --------------------------
	.section	.nv.callgraph,"",@"SHT_CUDA_CALLGRAPH"
	.align	4
	.sectionentsize	8
	.align		4
        /*0000*/ 	.word	0x00000000
	.align		4
        /*0004*/ 	.word	0xffffffff
	.align		4
        /*0008*/ 	.word	0x00000000
	.align		4
        /*000c*/ 	.word	0xfffffffe
	.align		4
        /*0010*/ 	.word	0x00000000
	.align		4
        /*0014*/ 	.word	0xfffffffd
	.align		4
        /*0018*/ 	.word	0x00000000
	.align		4
        /*001c*/ 	.word	0xfffffffc


//--------------------- .text._Z8MyKernelPdi      --------------------------
	.section	.text._Z8MyKernelPdi,"ax",@progbits
	.align	128
        .global         _Z8MyKernelPdi
        .type           _Z8MyKernelPdi,@function
        .size           _Z8MyKernelPdi,(.L_x_1 - _Z8MyKernelPdi)
        .other          _Z8MyKernelPdi,@"STO_CUDA_ENTRY STV_DEFAULT"
_Z8MyKernelPdi:
.text._Z8MyKernelPdi:
[----:B------:R-:W-:Y:S01]  /*0000*/  LDC R1, c[0x0][0x37c] ;  /* 0x0000df00ff017b82 */ /* 0x000fe20000000800 */
[----:B------:R-:W0:Y:S07]  /*0010*/  S2R R7, SR_TID.X ;  /* 0x0000000000077919 */ /* 0x000e2e0000002100 */
[----:B------:R-:W0:Y:S01]  /*0020*/  S2UR UR4, SR_CTAID.X ;  /* 0x00000000000479c3 */ /* 0x000e220000002500 */
[----:B------:R-:W1:Y:S07]  /*0030*/  LDCU UR5, c[0x0][0x388] ;  /* 0x00007100ff0577ac */ /* 0x000e6e0008000800 */
[----:B------:R-:W0:Y:S02]  /*0040*/  LDC R0, c[0x0][0x360] ;  /* 0x0000d800ff007b82 */ /* 0x000e240000000800 */
[----:B0-----:R-:W-:-:S05]  /*0050*/  IMAD R7, R0, UR4, R7 ;  /* 0x0000000400077c24 */ /* 0x001fca000f8e0207 */
[----:B-1----:R-:W-:-:S13]  /*0060*/  ISETP.GE.AND P0, PT, R7, UR5, PT ;  /* 0x0000000507007c0c */ /* 0x002fda000bf06270 */
[----:B------:R-:W-:Y:S05]  /*0070*/  @P0 EXIT ;  /* 0x000000000000094d */ /* 0x000fea0003800000 */
[----:B------:R-:W0:Y:S01]  /*0080*/  LDC.64 R4, c[0x0][0x380] ;  /* 0x0000e000ff047b82 */ /* 0x000e220000000a00 */
[----:B------:R-:W1:Y:S01]  /*0090*/  LDCU.64 UR4, c[0x0][0x358] ;  /* 0x00006b00ff0477ac */ /* 0x000e620008000a00 */
[----:B------:R-:W1:Y:S01]  /*00a0*/  I2F.F64 R2, R7 ;  /* 0x0000000700027312 */ /* 0x000e620000201c00 */
[----:B0-----:R-:W-:-:S05]  /*00b0*/  IMAD.WIDE R4, R7, 0x8, R4 ;  /* 0x0000000807047825 */ /* 0x001fca00078e0204 */
[----:B-1----:R-:W-:Y:S01]  /*00c0*/  STG.E.64 desc[UR4][R4.64], R2 ;  /* 0x0000000204007986 */ /* 0x002fe2000c101b04 */
[----:B------:R-:W-:Y:S05]  /*00d0*/  EXIT ;  /* 0x000000000000794d */ /* 0x000fea0003800000 */
.L_x_0:
[----:B------:R-:W-:-:S00]  /*00e0*/  BRA `(.L_x_0) ;  /* 0xfffffffc00fc7947 */ /* 0x000fc0000383ffff */
[----:B------:R-:W-:-:S00]  /*00f0*/  NOP ;  /* 0x0000000000007918 */ /* 0x000fc00000000000 */
        /* <DEDUP_REMOVED lines=8> */
.L_x_1:


//--------------------- .nv.shared.reserved.0     --------------------------
	.section	.nv.shared.reserved.0,"aw",@nobits
	.weak		__nv_reservedSMEM_offset_0_alias
	.size		__nv_reservedSMEM_offset_0_alias, 0, 64
	.other		__nv_reservedSMEM_offset_0_alias,@"STO_CUDA_RESERVED_SHARED STV_DEFAULT"
__nv_reservedSMEM_offset_0_alias:
	.zero		0
	.zero		64


//--------------------- .nv.constant0._Z8MyKernelPdi --------------------------
	.section	.nv.constant0._Z8MyKernelPdi,"a",@progbits
	.sectionflags	@""
	.align	4
.nv.constant0._Z8MyKernelPdi:
	.zero		908


//--------------------- SYMBOLS --------------------------

	.type		.nv.reservedSmem.offset0,@object
	.size		.nv.reservedSmem.offset0,0x4
